//
// Generated by NVIDIA NVVM Compiler
//
// Compiler Build ID: CL-36424714
// Cuda compilation tools, release 13.0, V13.0.88
// Based on NVVM 20.0.0
//

.version 9.0
.target sm_100
.address_size 64

	// .globl	_Z19calculateCFD_sharedPfS_iiffff
.extern .shared .align 16 .b8 shared_u[];

.visible .entry _Z19calculateCFD_sharedPfS_iiffff(
	.param .u64 .ptr .align 1 _Z19calculateCFD_sharedPfS_iiffff_param_0,
	.param .u64 .ptr .align 1 _Z19calculateCFD_sharedPfS_iiffff_param_1,
	.param .u32 _Z19calculateCFD_sharedPfS_iiffff_param_2,
	.param .u32 _Z19calculateCFD_sharedPfS_iiffff_param_3,
	.param .f32 _Z19calculateCFD_sharedPfS_iiffff_param_4,
	.param .f32 _Z19calculateCFD_sharedPfS_iiffff_param_5,
	.param .f32 _Z19calculateCFD_sharedPfS_iiffff_param_6,
	.param .f32 _Z19calculateCFD_sharedPfS_iiffff_param_7
)
{
	.reg .pred 	%p<11>;
	.reg .b32 	%r<28>;
	.reg .b32 	%f<24>;
	.reg .b64 	%rd<9>;

	ld.param.u64 	%rd3, [_Z19calculateCFD_sharedPfS_iiffff_param_0];
	ld.param.u64 	%rd2, [_Z19calculateCFD_sharedPfS_iiffff_param_1];
	ld.param.u32 	%r8, [_Z19calculateCFD_sharedPfS_iiffff_param_2];
	ld.param.u32 	%r10, [_Z19calculateCFD_sharedPfS_iiffff_param_3];
	ld.param.f32 	%f1, [_Z19calculateCFD_sharedPfS_iiffff_param_4];
	ld.param.f32 	%f2, [_Z19calculateCFD_sharedPfS_iiffff_param_5];
	ld.param.f32 	%f3, [_Z19calculateCFD_sharedPfS_iiffff_param_6];
	ld.param.f32 	%f4, [_Z19calculateCFD_sharedPfS_iiffff_param_7];
	cvta.to.global.u64 	%rd4, %rd3;
	mov.u32 	%r11, %ctaid.x;
	mov.u32 	%r12, %ntid.x;
	mov.u32 	%r13, %tid.x;
	mad.lo.s32 	%r1, %r11, %r12, %r13;
	mov.u32 	%r14, %ctaid.y;
	mov.u32 	%r2, %ntid.y;
	mov.u32 	%r3, %tid.y;
	mad.lo.s32 	%r15, %r14, %r2, %r3;
	mul.lo.s32 	%r5, %r13, %r2;
	add.s32 	%r16, %r5, %r3;
	setp.ge.s32 	%p1, %r1, %r8;
	setp.ge.s32 	%p2, %r15, %r10;
	mad.lo.s32 	%r6, %r10, %r1, %r15;
	mul.wide.s32 	%rd5, %r6, 4;
	add.s64 	%rd1, %rd4, %rd5;
	shl.b32 	%r17, %r16, 2;
	mov.u32 	%r18, shared_u;
	add.s32 	%r7, %r18, %r17;
	or.pred  	%p3, %p1, %p2;
	@%p3 bra 	$L__BB0_2;
	ld.global.f32 	%f5, [%rd1];
	st.shared.f32 	[%r7], %f5;
$L__BB0_2:
	bar.sync 	0;
	setp.lt.s32 	%p4, %r1, 1;
	add.s32 	%r19, %r8, -1;
	setp.ge.s32 	%p5, %r1, %r19;
	or.pred  	%p6, %p4, %p5;
	setp.eq.s32 	%p7, %r15, 0;
	or.pred  	%p8, %p7, %p6;
	add.s32 	%r20, %r10, -1;
	setp.ge.s32 	%p9, %r15, %r20;
	or.pred  	%p10, %p8, %p9;
	@%p10 bra 	$L__BB0_4;
	sub.s32 	%r21, %r5, %r2;
	add.s32 	%r22, %r21, %r3;
	shl.b32 	%r23, %r22, 2;
	add.s32 	%r25, %r18, %r23;
	ld.shared.f32 	%f6, [%r25];
	ld.shared.f32 	%f7, [%r7];
	add.f32 	%f8, %f7, %f7;
	sub.f32 	%f9, %f6, %f8;
	shl.b32 	%r26, %r2, 2;
	add.s32 	%r27, %r7, %r26;
	ld.shared.f32 	%f10, [%r27];
	add.f32 	%f11, %f10, %f9;
	mul.f32 	%f12, %f3, %f3;
	div.rn.f32 	%f13, %f11, %f12;
	ld.shared.f32 	%f14, [%r7+-4];
	sub.f32 	%f15, %f14, %f8;
	ld.shared.f32 	%f16, [%r7+4];
	add.f32 	%f17, %f16, %f15;
	mul.f32 	%f18, %f4, %f4;
	div.rn.f32 	%f19, %f17, %f18;
	ld.global.f32 	%f20, [%rd1];
	mul.f32 	%f21, %f1, %f2;
	add.f32 	%f22, %f13, %f19;
	fma.rn.f32 	%f23, %f21, %f22, %f20;
	cvta.to.global.u64 	%rd6, %rd2;
	add.s64 	%rd8, %rd6, %rd5;
	st.global.f32 	[%rd8], %f23;
$L__BB0_4:
	ret;

}


// ===== COMPILED SASS (sm_100) =====

	.target	sm_100

	.elftype	@"ET_EXEC"


//--------------------- .note.nv.tkinfo           --------------------------
	.section	.note.nv.tkinfo,"",@"SHT_NOTE"
	.sectionflags	@"SHF_NOTE_NV_TKINFO"
	.tkinfo
        /*0018*/ 	.word	0x00000002
        /*0030*/ 	.string	""
        /*0030*/ 	.string	"ptxas"
        /*0030*/ 	.string	"Cuda compilation tools, release 13.0, V13.0.88"
        /*0030*/ 	.string	"Build cuda_13.0.r13.0/compiler.36424714_0"
        /*0030*/ 	.string	"-arch sm_100 -m 64 "



//--------------------- .note.nv.cuinfo           --------------------------
	.section	.note.nv.cuinfo,"",@"SHT_NOTE"
	.sectionflags	@"SHF_NOTE_NV_CUINFO"
        /*0018*/ 	.short	0x0002
        /*001a*/ 	.short	0x0064
        /*001c*/ 	.short	0x0082
	.zero		2


//--------------------- .nv.info                  --------------------------
	.section	.nv.info,"",@"SHT_CUDA_INFO"
	.align	4


	//----- nvinfo : EIATTR_REGCOUNT
	.align		4
        /*0000*/ 	.byte	0x04, 0x2f
        /*0002*/ 	.short	(.L_1 - .L_0)
	.align		4
.L_0:
        /*0004*/ 	.word	index@(_Z19calculateCFD_sharedPfS_iiffff)
        /*0008*/ 	.word	0x00000013


	//----- nvinfo : EIATTR_FRAME_SIZE
	.align		4
.L_1:
        /*000c*/ 	.byte	0x04, 0x11
        /*000e*/ 	.short	(.L_3 - .L_2)
	.align		4
.L_2:
        /*0010*/ 	.word	index@($__internal_0_$__cuda_sm3x_div_rn_noftz_f32_slowpath)
        /*0014*/ 	.word	0x00000000


	//----- nvinfo : EIATTR_FRAME_SIZE
	.align		4
.L_3:
        /*0018*/ 	.byte	0x04, 0x11
        /*001a*/ 	.short	(.L_5 - .L_4)
	.align		4
.L_4:
        /*001c*/ 	.word	index@(_Z19calculateCFD_sharedPfS_iiffff)
        /*0020*/ 	.word	0x00000000


	//----- nvinfo : EIATTR_MIN_STACK_SIZE
	.align		4
.L_5:
        /*0024*/ 	.byte	0x04, 0x12
        /*0026*/ 	.short	(.L_7 - .L_6)
	.align		4
.L_6:
        /*0028*/ 	.word	index@(_Z19calculateCFD_sharedPfS_iiffff)
        /*002c*/ 	.word	0x00000000
.L_7:


//--------------------- .nv.compat                --------------------------
	.section	.nv.compat,"",@"SHT_CUDA_COMPAT_INFO"
	.align	4
        /*0000*/ 	.byte	0x02, 0x09, 0x00, 0x00, 0x02, 0x02, 0x01, 0x00, 0x02, 0x05, 0x05, 0x00, 0x03, 0x07, 0x01, 0x01
        /*0010*/ 	.byte	0x02, 0x03, 0x00, 0x00, 0x02, 0x06, 0x01, 0x00, 0x04, 0x0b, 0x08, 0x00, 0x01, 0x00, 0x00, 0x00
        /*0020*/ 	.byte	0x00, 0x00, 0x00, 0x00


//--------------------- .nv.info._Z19calculateCFD_sharedPfS_iiffff --------------------------
	.section	.nv.info._Z19calculateCFD_sharedPfS_iiffff,"",@"SHT_CUDA_INFO"
	.sectionflags	@""
	.align	4


	//----- nvinfo : EIATTR_CUDA_API_VERSION
	.align		4
        /*0000*/ 	.byte	0x04, 0x37
        /*0002*/ 	.short	(.L_9 - .L_8)
.L_8:
        /*0004*/ 	.word	0x00000082


	//----- nvinfo : EIATTR_KPARAM_INFO
	.align		4
.L_9:
        /*0008*/ 	.byte	0x04, 0x17
        /*000a*/ 	.short	(.L_11 - .L_10)
.L_10:
        /*000c*/ 	.word	0x00000000
        /*0010*/ 	.short	0x0007
        /*0012*/ 	.short	0x0024
        /*0014*/ 	.byte	0x00, 0xf0, 0x11, 0x00


	//----- nvinfo : EIATTR_KPARAM_INFO
	.align		4
.L_11:
        /*0018*/ 	.byte	0x04, 0x17
        /*001a*/ 	.short	(.L_13 - .L_12)
.L_12:
        /*001c*/ 	.word	0x00000000
        /*0020*/ 	.short	0x0006
        /*0022*/ 	.short	0x0020
        /*0024*/ 	.byte	0x00, 0xf0, 0x11, 0x00


	//----- nvinfo : EIATTR_KPARAM_INFO
	.align		4
.L_13:
        /*0028*/ 	.byte	0x04, 0x17
        /*002a*/ 	.short	(.L_15 - .L_14)
.L_14:
        /*002c*/ 	.word	0x00000000
        /*0030*/ 	.short	0x0005
        /*0032*/ 	.short	0x001c
        /*0034*/ 	.byte	0x00, 0xf0, 0x11, 0x00


	//----- nvinfo : EIATTR_KPARAM_INFO
	.align		4
.L_15:
        /*0038*/ 	.byte	0x04, 0x17
        /*003a*/ 	.short	(.L_17 - .L_16)
.L_16:
        /*003c*/ 	.word	0x00000000
        /*0040*/ 	.short	0x0004
        /*0042*/ 	.short	0x0018
        /*0044*/ 	.byte	0x00, 0xf0, 0x11, 0x00


	//----- nvinfo : EIATTR_KPARAM_INFO
	.align		4
.L_17:
        /*0048*/ 	.byte	0x04, 0x17
        /*004a*/ 	.short	(.L_19 - .L_18)
.L_18:
        /*004c*/ 	.word	0x00000000
        /*0050*/ 	.short	0x0003
        /*0052*/ 	.short	0x0014
        /*0054*/ 	.byte	0x00, 0xf0, 0x11, 0x00


	//----- nvinfo : EIATTR_KPARAM_INFO
	.align		4
.L_19:
        /*0058*/ 	.byte	0x04, 0x17
        /*005a*/ 	.short	(.L_21 - .L_20)
.L_20:
        /*005c*/ 	.word	0x00000000
        /*0060*/ 	.short	0x0002
        /*0062*/ 	.short	0x0010
        /*0064*/ 	.byte	0x00, 0xf0, 0x11, 0x00


	//----- nvinfo : EIATTR_KPARAM_INFO
	.align		4
.L_21:
        /*0068*/ 	.byte	0x04, 0x17
        /*006a*/ 	.short	(.L_23 - .L_22)
.L_22:
        /*006c*/ 	.word	0x00000000
        /*0070*/ 	.short	0x0001
        /*0072*/ 	.short	0x0008
        /*0074*/ 	.byte	0x00, 0xf5, 0x21, 0x00


	//----- nvinfo : EIATTR_KPARAM_INFO
	.align		4
.L_23:
        /*0078*/ 	.byte	0x04, 0x17
        /*007a*/ 	.short	(.L_25 - .L_24)
.L_24:
        /*007c*/ 	.word	0x00000000
        /*0080*/ 	.short	0x0000
        /*0082*/ 	.short	0x0000
        /*0084*/ 	.byte	0x00, 0xf5, 0x21, 0x00


	//----- nvinfo : EIATTR_SPARSE_MMA_MASK
	.align		4
.L_25:
        /*0088*/ 	.byte	0x03, 0x50
        /*008a*/ 	.short	0x0000


	//----- nvinfo : EIATTR_MAXREG_COUNT
	.align		4
        /*008c*/ 	.byte	0x03, 0x1b
        /*008e*/ 	.short	0x00ff


	//----- nvinfo : EIATTR_NUM_BARRIERS
	.align		4
        /*0090*/ 	.byte	0x02, 0x4c
        /*0092*/ 	.byte	0x01
	.zero		1


	//----- nvinfo : EIATTR_MERCURY_ISA_VERSION
	.align		4
        /*0094*/ 	.byte	0x03, 0x5f
        /*0096*/ 	.short	0x0101


	//----- nvinfo : EIATTR_VRC_CTA_INIT_COUNT
	.align		4
        /*0098*/ 	.byte	0x02, 0x4a
	.zero		1
	.zero		1


	//----- nvinfo : EIATTR_EXIT_INSTR_OFFSETS
	.align		4
        /*009c*/ 	.byte	0x04, 0x1c
        /*009e*/ 	.short	(.L_27 - .L_26)


	//   ....[0]....
.L_26:
        /*00a0*/ 	.word	0x000001f0


	//   ....[1]....
        /*00a4*/ 	.word	0x00000550


	//----- nvinfo : EIATTR_CRS_STACK_SIZE
	.align		4
.L_27:
        /*00a8*/ 	.byte	0x04, 0x1e
        /*00aa*/ 	.short	(.L_29 - .L_28)
.L_28:
        /*00ac*/ 	.word	0x00000000


	//----- nvinfo : EIATTR_CBANK_PARAM_SIZE
	.align		4
.L_29:
        /*00b0*/ 	.byte	0x03, 0x19
        /*00b2*/ 	.short	0x0028


	//----- nvinfo : EIATTR_PARAM_CBANK
	.align		4
        /*00b4*/ 	.byte	0x04, 0x0a
        /*00b6*/ 	.short	(.L_31 - .L_30)
	.align		4
.L_30:
        /*00b8*/ 	.word	index@(.nv.constant0._Z19calculateCFD_sharedPfS_iiffff)
        /*00bc*/ 	.short	0x0380
        /*00be*/ 	.short	0x0028


	//----- nvinfo : EIATTR_SW_WAR
	.align		4
.L_31:
        /*00c0*/ 	.byte	0x04, 0x36
        /*00c2*/ 	.short	(.L_33 - .L_32)
.L_32:
        /*00c4*/ 	.word	0x00000008
.L_33:


//--------------------- .nv.callgraph             --------------------------
	.section	.nv.callgraph,"",@"SHT_CUDA_CALLGRAPH"
	.align	4
	.sectionentsize	8
	.align		4
        /*0000*/ 	.word	0x00000000
	.align		4
        /*0004*/ 	.word	0xffffffff
	.align		4
        /*0008*/ 	.word	0x00000000
	.align		4
        /*000c*/ 	.word	0xfffffffe
	.align		4
        /*0010*/ 	.word	0x00000000
	.align		4
        /*0014*/ 	.word	0xfffffffd
	.align		4
        /*0018*/ 	.word	0x00000000
	.align		4
        /*001c*/ 	.word	0xfffffffc


//--------------------- .text._Z19calculateCFD_sharedPfS_iiffff --------------------------
	.section	.text._Z19calculateCFD_sharedPfS_iiffff,"ax",@progbits
	.align	128
        .global         _Z19calculateCFD_sharedPfS_iiffff
        .type           _Z19calculateCFD_sharedPfS_iiffff,@function
        .size           _Z19calculateCFD_sharedPfS_iiffff,(.L_x_16 - _Z19calculateCFD_sharedPfS_iiffff)
        .other          _Z19calculateCFD_sharedPfS_iiffff,@"STO_CUDA_ENTRY STV_DEFAULT"
_Z19calculateCFD_sharedPfS_iiffff:
.text._Z19calculateCFD_sharedPfS_iiffff:
[----:B------:R-:W-:Y:S01]  /*0000*/  LDC R1, c[0x0][0x37c] ;  /* 0x0000df00ff017b82 */ /* 0x000fe20000000800 */
[----:B------:R-:W0:Y:S07]  /*0010*/  S2R R8, SR_TID.Y ;  /* 0x0000000000087919 */ /* 0x000e2e0000002200 */
[----:B------:R-:W1:Y:S01]  /*0020*/  LDC R0, c[0x0][0x360] ;  /* 0x0000d800ff007b82 */ /* 0x000e620000000800 */
[----:B------:R-:W2:Y:S01]  /*0030*/  LDCU.64 UR4, c[0x0][0x390] ;  /* 0x00007200ff0477ac */ /* 0x000ea20008000a00 */
[----:B------:R-:W1:Y:S01]  /*0040*/  S2R R9, SR_TID.X ;  /* 0x0000000000097919 */ /* 0x000e620000002100 */
[----:B------:R-:W3:Y:S05]  /*0050*/  LDCU.64 UR8, c[0x0][0x358] ;  /* 0x00006b00ff0877ac */ /* 0x000eea0008000a00 */
[----:B------:R-:W0:Y:S08]  /*0060*/  S2UR UR7, SR_CTAID.Y ;  /* 0x00000000000779c3 */ /* 0x000e300000002600 */
[----:B------:R-:W0:Y:S08]  /*0070*/  LDC R11, c[0x0][0x364] ;  /* 0x0000d900ff0b7b82 */ /* 0x000e300000000800 */
[----:B------:R-:W1:Y:S08]  /*0080*/  S2UR UR6, SR_CTAID.X ;  /* 0x00000000000679c3 */ /* 0x000e700000002500 */
[----:B------:R-:W4:Y:S01]  /*0090*/  LDC.64 R4, c[0x0][0x380] ;  /* 0x0000e000ff047b82 */ /* 0x000f220000000a00 */
[----:B0-----:R-:W-:-:S05]  /*00a0*/  IMAD R3, R11, UR7, R8 ;  /* 0x000000070b037c24 */ /* 0x001fca000f8e0208 */
[----:B--2---:R-:W-:Y:S01]  /*00b0*/  ISETP.GE.AND P0, PT, R3, UR5, PT ;  /* 0x0000000503007c0c */ /* 0x004fe2000bf06270 */
[----:B-1----:R-:W-:-:S04]  /*00c0*/  IMAD R0, R0, UR6, R9 ;  /* 0x0000000600007c24 */ /* 0x002fc8000f8e0209 */
[C---:B------:R-:W-:Y:S01]  /*00d0*/  IMAD R2, R0.reuse, UR5, R3 ;  /* 0x0000000500027c24 */ /* 0x040fe2000f8e0203 */
[----:B------:R-:W-:-:S03]  /*00e0*/  ISETP.GE.OR P0, PT, R0, UR4, P0 ;  /* 0x0000000400007c0c */ /* 0x000fc60008706670 */
[----:B----4-:R-:W-:-:S10]  /*00f0*/  IMAD.WIDE R4, R2, 0x4, R4 ;  /* 0x0000000402047825 */ /* 0x010fd400078e0204 */
[----:B---3--:R-:W2:Y:S01]  /*0100*/  @!P0 LDG.E R7, desc[UR8][R4.64] ;  /* 0x0000000804078981 */ /* 0x008ea2000c1e1900 */
[----:B------:R-:W0:Y:S01]  /*0110*/  S2UR UR6, SR_CgaCtaId ;  /* 0x00000000000679c3 */ /* 0x000e220000008800 */
[----:B------:R-:W-:Y:S02]  /*0120*/  UIADD3 UR4, UPT, UPT, UR4, -0x1, URZ ;  /* 0xffffffff04047890 */ /* 0x000fe4000fffe0ff */
[----:B------:R-:W-:-:S04]  /*0130*/  UIADD3 UR5, UPT, UPT, UR5, -0x1, URZ ;  /* 0xffffffff05057890 */ /* 0x000fc8000fffe0ff */
[----:B------:R-:W-:Y:S01]  /*0140*/  ISETP.GE.AND P1, PT, R0, UR4, PT ;  /* 0x0000000400007c0c */ /* 0x000fe2000bf26270 */
[----:B------:R-:W-:-:S03]  /*0150*/  UMOV UR4, 0x400 ;  /* 0x0000040000047882 */ /* 0x000fc60000000000 */
[----:B------:R-:W-:Y:S01]  /*0160*/  ISETP.LT.OR P1, PT, R0, 0x1, P1 ;  /* 0x000000010000780c */ /* 0x000fe20000f21670 */
[----:B------:R-:W-:-:S03]  /*0170*/  IMAD R0, R9, R11, RZ ;  /* 0x0000000b09007224 */ /* 0x000fc600078e02ff */
[----:B------:R-:W-:Y:S01]  /*0180*/  ISETP.EQ.OR P1, PT, R3, RZ, P1 ;  /* 0x000000ff0300720c */ /* 0x000fe20000f22670 */
[----:B------:R-:W-:-:S03]  /*0190*/  IMAD.IADD R6, R0, 0x1, R8 ;  /* 0x0000000100067824 */ /* 0x000fc600078e0208 */
[----:B------:R-:W-:Y:S01]  /*01a0*/  ISETP.GE.OR P1, PT, R3, UR5, P1 ;  /* 0x0000000503007c0c */ /* 0x000fe20008f26670 */
[----:B0-----:R-:W-:-:S06]  /*01b0*/  ULEA UR4, UR6, UR4, 0x18 ;  /* 0x0000000406047291 */ /* 0x001fcc000f8ec0ff */
[----:B------:R-:W-:-:S05]  /*01c0*/  LEA R6, R6, UR4, 0x2 ;  /* 0x0000000406067c11 */ /* 0x000fca000f8e10ff */
[----:B--2---:R0:W-:Y:S01]  /*01d0*/  @!P0 STS [R6], R7 ;  /* 0x0000000706008388 */ /* 0x0041e20000000800 */
[----:B------:R-:W-:Y:S06]  /*01e0*/  BAR.SYNC.DEFER_BLOCKING 0x0 ;  /* 0x0000000000007b1d */ /* 0x000fec0000010000 */
[----:B------:R-:W-:Y:S05]  /*01f0*/  @P1 EXIT ;  /* 0x000000000000194d */ /* 0x000fea0003800000 */
[----:B------:R-:W-:Y:S01]  /*0200*/  IADD3 R0, PT, PT, R8, R0, -R11 ;  /* 0x0000000008007210 */ /* 0x000fe20007ffe80b */
[----:B0-----:R-:W-:Y:S01]  /*0210*/  IMAD R7, R11, 0x4, R6 ;  /* 0x000000040b077824 */ /* 0x001fe200078e0206 */
[----:B------:R-:W0:Y:S01]  /*0220*/  LDS R8, [R6] ;  /* 0x0000000006087984 */ /* 0x000e220000000800 */
[----:B------:R-:W1:Y:S01]  /*0230*/  LDC R9, c[0x0][0x3a0] ;  /* 0x0000e800ff097b82 */ /* 0x000e620000000800 */
[----:B------:R-:W-:Y:S01]  /*0240*/  LEA R3, R0, UR4, 0x2 ;  /* 0x0000000400037c11 */ /* 0x000fe2000f8e10ff */
[----:B------:R-:W-:Y:S02]  /*0250*/  BSSY.RECONVERGENT B0, `(.L_x_0) ;  /* 0x0000013000007945 */ /* 0x000fe40003800200 */
[----:B------:R-:W-:Y:S04]  /*0260*/  LDS R7, [R7] ;  /* 0x0000000007077984 */ /* 0x000fe80000000800 */
[----:B------:R-:W2:Y:S01]  /*0270*/  LDS R3, [R3] ;  /* 0x0000000003037984 */ /* 0x000ea20000000800 */
[----:B-1----:R-:W-:-:S04]  /*0280*/  FMUL R9, R9, R9 ;  /* 0x0000000909097220 */ /* 0x002fc80000400000 */
[----:B------:R-:W1:Y:S01]  /*0290*/  MUFU.RCP R10, R9 ;  /* 0x00000009000a7308 */ /* 0x000e620000001000 */
[----:B0-----:R-:W-:Y:S01]  /*02a0*/  FADD R8, R8, R8 ;  /* 0x0000000808087221 */ /* 0x001fe20000000000 */
[----:B-1----:R-:W-:-:S03]  /*02b0*/  FFMA R11, -R9, R10, 1 ;  /* 0x3f800000090b7423 */ /* 0x002fc6000000010a */
[----:B--2---:R-:W-:Y:S01]  /*02c0*/  FADD R0, R3, -R8 ;  /* 0x8000000803007221 */ /* 0x004fe20000000000 */
[----:B------:R-:W-:-:S03]  /*02d0*/  FFMA R11, R10, R11, R10 ;  /* 0x0000000b0a0b7223 */ /* 0x000fc6000000000a */
[----:B------:R-:W-:-:S04]  /*02e0*/  FADD R0, R0, R7 ;  /* 0x0000000700007221 */ /* 0x000fc80000000000 */
[----:B------:R-:W0:Y:S01]  /*02f0*/  FCHK P0, R0, R9 ;  /* 0x0000000900007302 */ /* 0x000e220000000000 */
[----:B------:R-:W-:-:S04]  /*0300*/  FFMA R10, R0, R11, RZ ;  /* 0x0000000b000a7223 */ /* 0x000fc800000000ff */
[----:B------:R-:W-:-:S04]  /*0310*/  FFMA R3, -R9, R10, R0 ;  /* 0x0000000a09037223 */ /* 0x000fc80000000100 */
[----:B------:R-:W-:Y:S01]  /*0320*/  FFMA R7, R11, R3, R10 ;  /* 0x000000030b077223 */ /* 0x000fe2000000000a */
[----:B0-----:R-:W-:Y:S06]  /*0330*/  @!P0 BRA `(.L_x_1) ;  /* 0x0000000000108947 */ /* 0x001fec0003800000 */
[----:B------:R-:W-:Y:S01]  /*0340*/  IMAD.MOV.U32 R3, RZ, RZ, R9 ;  /* 0x000000ffff037224 */ /* 0x000fe200078e0009 */
[----:B------:R-:W-:-:S07]  /*0350*/  MOV R10, 0x370 ;  /* 0x00000370000a7802 */ /* 0x000fce0000000f00 */
[----:B------:R-:W-:Y:S05]  /*0360*/  CALL.REL.NOINC `($__internal_0_$__cuda_sm3x_div_rn_noftz_f32_slowpath) ;  /* 0x00000000007c7944 */ /* 0x000fea0003c00000 */
[----:B------:R-:W-:-:S07]  /*0370*/  IMAD.MOV.U32 R7, RZ, RZ, R0 ;  /* 0x000000ffff077224 */ /* 0x000fce00078e0000 */
.L_x_1:
[----:B------:R-:W-:Y:S05]  /*0380*/  BSYNC.RECONVERGENT B0 ;  /* 0x0000000000007941 */ /* 0x000fea0003800200 */
.L_x_0:
[----:B------:R-:W0:Y:S01]  /*0390*/  LDS R3, [R6+-0x4] ;  /* 0xfffffc0006037984 */ /* 0x000e220000000800 */
[----:B------:R-:W1:Y:S01]  /*03a0*/  LDC R11, c[0x0][0x3a4] ;  /* 0x0000e900ff0b7b82 */ /* 0x000e620000000800 */
[----:B------:R-:W-:Y:S02]  /*03b0*/  BSSY.RECONVERGENT B0, `(.L_x_2) ;  /* 0x0000011000007945 */ /* 0x000fe40003800200 */
[----:B------:R-:W2:Y:S01]  /*03c0*/  LDS R9, [R6+0x4] ;  /* 0x0000040006097984 */ /* 0x000ea20000000800 */
[----:B-1----:R-:W-:-:S04]  /*03d0*/  FMUL R11, R11, R11 ;  /* 0x0000000b0b0b7220 */ /* 0x002fc80000400000 */
[----:B------:R-:W1:Y:S01]  /*03e0*/  MUFU.RCP R10, R11 ;  /* 0x0000000b000a7308 */ /* 0x000e620000001000 */
[----:B0-----:R-:W-:-:S04]  /*03f0*/  FADD R0, -R8, R3 ;  /* 0x0000000308007221 */ /* 0x001fc80000000100 */
[----:B--2---:R-:W-:Y:S01]  /*0400*/  FADD R0, R0, R9 ;  /* 0x0000000900007221 */ /* 0x004fe20000000000 */
[----:B-1----:R-:W-:-:S03]  /*0410*/  FFMA R3, -R11, R10, 1 ;  /* 0x3f8000000b037423 */ /* 0x002fc6000000010a */
[----:B------:R-:W0:Y:S01]  /*0420*/  FCHK P0, R0, R11 ;  /* 0x0000000b00007302 */ /* 0x000e220000000000 */
[----:B------:R-:W-:-:S04]  /*0430*/  FFMA R3, R10, R3, R10 ;  /* 0x000000030a037223 */ /* 0x000fc8000000000a */
        /* <DEDUP_REMOVED lines=8> */
.L_x_3:
[----:B------:R-:W-:Y:S05]  /*04c0*/  BSYNC.RECONVERGENT B0 ;  /* 0x0000000000007941 */ /* 0x000fea0003800200 */
.L_x_2:
[----:B------:R-:W2:Y:S01]  /*04d0*/  LDG.E R4, desc[UR8][R4.64] ;  /* 0x0000000804047981 */ /* 0x000ea2000c1e1900 */
[----:B------:R-:W0:Y:S01]  /*04e0*/  LDC.64 R12, c[0x0][0x398] ;  /* 0x0000e600ff0c7b82 */ /* 0x000e220000000a00 */
[----:B------:R-:W-:-:S07]  /*04f0*/  FADD R10, R10, R7 ;  /* 0x000000070a0a7221 */ /* 0x000fce0000000000 */
[----:B------:R-:W1:Y:S01]  /*0500*/  LDC.64 R8, c[0x0][0x388] ;  /* 0x0000e200ff087b82 */ /* 0x000e620000000a00 */
[----:B0-----:R-:W-:Y:S01]  /*0510*/  FMUL R7, R12, R13 ;  /* 0x0000000d0c077220 */ /* 0x001fe20000400000 */
[----:B-1----:R-:W-:-:S04]  /*0520*/  IMAD.WIDE R2, R2, 0x4, R8 ;  /* 0x0000000402027825 */ /* 0x002fc800078e0208 */
[----:B--2---:R-:W-:-:S05]  /*0530*/  FFMA R7, R7, R10, R4 ;  /* 0x0000000a07077223 */ /* 0x004fca0000000004 */
[----:B------:R-:W-:Y:S01]  /*0540*/  STG.E desc[UR8][R2.64], R7 ;  /* 0x0000000702007986 */ /* 0x000fe2000c101908 */
[----:B------:R-:W-:Y:S05]  /*0550*/  EXIT ;  /* 0x000000000000794d */ /* 0x000fea0003800000 */
        .weak           $__internal_0_$__cuda_sm3x_div_rn_noftz_f32_slowpath
        .type           $__internal_0_$__cuda_sm3x_div_rn_noftz_f32_slowpath,@function
        .size           $__internal_0_$__cuda_sm3x_div_rn_noftz_f32_slowpath,(.L_x_16 - $__internal_0_$__cuda_sm3x_div_rn_noftz_f32_slowpath)
$__internal_0_$__cuda_sm3x_div_rn_noftz_f32_slowpath:
[----:B------:R-:W-:Y:S01]  /*0560*/  SHF.R.U32.HI R11, RZ, 0x17, R3 ;  /* 0x00000017ff0b7819 */ /* 0x000fe20000011603 */
[----:B------:R-:W-:Y:S01]  /*0570*/  BSSY.RECONVERGENT B1, `(.L_x_4) ;  /* 0x0000062000017945 */ /* 0x000fe20003800200 */
[----:B------:R-:W-:Y:S02]  /*0580*/  SHF.R.U32.HI R9, RZ, 0x17, R0 ;  /* 0x00000017ff097819 */ /* 0x000fe40000011600 */
[----:B------:R-:W-:Y:S02]  /*0590*/  LOP3.LUT R11, R11, 0xff, RZ, 0xc0, !PT ;  /* 0x000000ff0b0b7812 */ /* 0x000fe400078ec0ff */
[----:B------:R-:W-:-:S03]  /*05a0*/  LOP3.LUT R14, R9, 0xff, RZ, 0xc0, !PT ;  /* 0x000000ff090e7812 */ /* 0x000fc600078ec0ff */
[----:B------:R-:W-:Y:S01]  /*05b0*/  VIADD R13, R11, 0xffffffff ;  /* 0xffffffff0b0d7836 */ /* 0x000fe20000000000 */
[----:B------:R-:W-:-:S04]  /*05c0*/  IADD3 R12, PT, PT, R14, -0x1, RZ ;  /* 0xffffffff0e0c7810 */ /* 0x000fc80007ffe0ff */
[----:B------:R-:W-:-:S04]  /*05d0*/  ISETP.GT.U32.AND P0, PT, R13, 0xfd, PT ;  /* 0x000000fd0d00780c */ /* 0x000fc80003f04070 */
[----:B------:R-:W-:-:S13]  /*05e0*/  ISETP.GT.U32.OR P0, PT, R12, 0xfd, P0 ;  /* 0x000000fd0c00780c */ /* 0x000fda0000704470 */
[----:B------:R-:W-:Y:S01]  /*05f0*/  @!P0 IMAD.MOV.U32 R9, RZ, RZ, RZ ;  /* 0x000000ffff098224 */ /* 0x000fe200078e00ff */
[----:B------:R-:W-:Y:S06]  /*0600*/  @!P0 BRA `(.L_x_5) ;  /* 0x00000000005c8947 */ /* 0x000fec0003800000 */
[----:B------:R-:W-:Y:S02]  /*0610*/  FSETP.GTU.FTZ.AND P0, PT, |R0|, +INF , PT ;  /* 0x7f8000000000780b */ /* 0x000fe40003f1c200 */
[----:B------:R-:W-:-:S04]  /*0620*/  FSETP.GTU.FTZ.AND P1, PT, |R3|, +INF , PT ;  /* 0x7f8000000300780b */ /* 0x000fc80003f3c200 */
[----:B------:R-:W-:-:S13]  /*0630*/  PLOP3.LUT P0, PT, P0, P1, PT, 0xf8, 0x8f ;  /* 0x00000000008f781c */ /* 0x000fda0000703f70 */
[----:B------:R-:W-:Y:S05]  /*0640*/  @P0 BRA `(.L_x_6) ;  /* 0x00000004004c0947 */ /* 0x000fea0003800000 */
[----:B------:R-:W-:-:S13]  /*0650*/  LOP3.LUT P0, RZ, R3, 0x7fffffff, R0, 0xc8, !PT ;  /* 0x7fffffff03ff7812 */ /* 0x000fda000780c800 */
[----:B------:R-:W-:Y:S05]  /*0660*/  @!P0 BRA `(.L_x_7) ;  /* 0x00000004003c8947 */ /* 0x000fea0003800000 */
[C---:B------:R-:W-:Y:S02]  /*0670*/  FSETP.NEU.FTZ.AND P2, PT, |R0|.reuse, +INF , PT ;  /* 0x7f8000000000780b */ /* 0x040fe40003f5d200 */
[----:B------:R-:W-:Y:S02]  /*0680*/  FSETP.NEU.FTZ.AND P1, PT, |R3|, +INF , PT ;  /* 0x7f8000000300780b */ /* 0x000fe40003f3d200 */
[----:B------:R-:W-:-:S11]  /*0690*/  FSETP.NEU.FTZ.AND P0, PT, |R0|, +INF , PT ;  /* 0x7f8000000000780b */ /* 0x000fd60003f1d200 */
[----:B------:R-:W-:Y:S05]  /*06a0*/  @!P1 BRA !P2, `(.L_x_7) ;  /* 0x00000004002c9947 */ /* 0x000fea0005000000 */
[----:B------:R-:W-:-:S04]  /*06b0*/  LOP3.LUT P2, RZ, R0, 0x7fffffff, RZ, 0xc0, !PT ;  /* 0x7fffffff00ff7812 */ /* 0x000fc8000784c0ff */
[----:B------:R-:W-:-:S13]  /*06c0*/  PLOP3.LUT P1, PT, P1, P2, PT, 0x2f, 0xf2 ;  /* 0x0000000000f2781c */ /* 0x000fda0000f24577 */
[----:B------:R-:W-:Y:S05]  /*06d0*/  @P1 BRA `(.L_x_8) ;  /* 0x0000000400181947 */ /* 0x000fea0003800000 */
[----:B------:R-:W-:-:S04]  /*06e0*/  LOP3.LUT P1, RZ, R3, 0x7fffffff, RZ, 0xc0, !PT ;  /* 0x7fffffff03ff7812 */ /* 0x000fc8000782c0ff */
[----:B------:R-:W-:-:S13]  /*06f0*/  PLOP3.LUT P0, PT, P0, P1, PT, 0x2f, 0xf2 ;  /* 0x0000000000f2781c */ /* 0x000fda0000702577 */
[----:B------:R-:W-:Y:S05]  /*0700*/  @P0 BRA `(.L_x_9) ;  /* 0x0000000400000947 */ /* 0x000fea0003800000 */
[----:B------:R-:W-:Y:S02]  /*0710*/  ISETP.GE.AND P0, PT, R12, RZ, PT ;  /* 0x000000ff0c00720c */ /* 0x000fe40003f06270 */
[----:B------:R-:W-:-:S11]  /*0720*/  ISETP.GE.AND P1, PT, R13, RZ, PT ;  /* 0x000000ff0d00720c */ /* 0x000fd60003f26270 */
[----:B------:R-:W-:Y:S02]  /*0730*/  @P0 IMAD.MOV.U32 R9, RZ, RZ, RZ ;  /* 0x000000ffff090224 */ /* 0x000fe400078e00ff */
[----:B------:R-:W-:Y:S01]  /*0740*/  @!P0 FFMA R0, R0, 1.84467440737095516160e+19, RZ ;  /* 0x5f80000000008823 */ /* 0x000fe200000000ff */
[----:B------:R-:W-:Y:S02]  /*0750*/  @!P0 IMAD.MOV.U32 R9, RZ, RZ, -0x40 ;  /* 0xffffffc0ff098424 */ /* 0x000fe400078e00ff */
[----:B------:R-:W-:Y:S02]  /*0760*/  @!P1 FFMA R3, R3, 1.84467440737095516160e+19, RZ ;  /* 0x5f80000003039823 */ /* 0x000fe400000000ff */
[----:B------:R-:W-:-:S07]  /*0770*/  @!P1 VIADD R9, R9, 0x40 ;  /* 0x0000004009099836 */ /* 0x000fce0000000000 */
.L_x_5:
[----:B------:R-:W-:Y:S01]  /*0780*/  LEA R12, R11, 0xc0800000, 0x17 ;  /* 0xc08000000b0c7811 */ /* 0x000fe200078eb8ff */
[----:B------:R-:W-:Y:S04]  /*0790*/  BSSY.RECONVERGENT B2, `(.L_x_10) ;  /* 0x0000036000027945 */ /* 0x000fe80003800200 */
[----:B------:R-:W-:Y:S01]  /*07a0*/  IMAD.IADD R12, R3, 0x1, -R12 ;  /* 0x00000001030c7824 */ /* 0x000fe200078e0a0c */
[----:B------:R-:W-:-:S03]  /*07b0*/  IADD3 R3, PT, PT, R14, -0x7f, RZ ;  /* 0xffffff810e037810 */ /* 0x000fc60007ffe0ff */
[----:B------:R0:W1:Y:S01]  /*07c0*/  MUFU.RCP R13, R12 ;  /* 0x0000000c000d7308 */ /* 0x0000620000001000 */
[----:B------:R-:W-:Y:S01]  /*07d0*/  FADD.FTZ R15, -R12, -RZ ;  /* 0x800000ff0c0f7221 */ /* 0x000fe20000010100 */
[C---:B------:R-:W-:Y:S01]  /*07e0*/  IMAD R0, R3.reuse, -0x800000, R0 ;  /* 0xff80000003007824 */ /* 0x040fe200078e0200 */
[----:B0-----:R-:W-:-:S05]  /*07f0*/  IADD3 R12, PT, PT, R3, 0x7f, -R11 ;  /* 0x0000007f030c7810 */ /* 0x001fca0007ffe80b */
[----:B------:R-:W-:Y:S02]  /*0800*/  IMAD.IADD R12, R12, 0x1, R9 ;  /* 0x000000010c0c7824 */ /* 0x000fe400078e0209 */
[----:B-1----:R-:W-:-:S04]  /*0810*/  FFMA R14, R13, R15, 1 ;  /* 0x3f8000000d0e7423 */ /* 0x002fc8000000000f */
[----:B------:R-:W-:-:S04]  /*0820*/  FFMA R16, R13, R14, R13 ;  /* 0x0000000e0d107223 */ /* 0x000fc8000000000d */
[----:B------:R-:W-:-:S04]  /*0830*/  FFMA R13, R0, R16, RZ ;  /* 0x00000010000d7223 */ /* 0x000fc800000000ff */
[----:B------:R-:W-:-:S04]  /*0840*/  FFMA R14, R15, R13, R0 ;  /* 0x0000000d0f0e7223 */ /* 0x000fc80000000000 */
[----:B------:R-:W-:-:S04]  /*0850*/  FFMA R13, R16, R14, R13 ;  /* 0x0000000e100d7223 */ /* 0x000fc8000000000d */
[----:B------:R-:W-:-:S04]  /*0860*/  FFMA R14, R15, R13, R0 ;  /* 0x0000000d0f0e7223 */ /* 0x000fc80000000000 */
[----:B------:R-:W-:-:S05]  /*0870*/  FFMA R0, R16, R14, R13 ;  /* 0x0000000e10007223 */ /* 0x000fca000000000d */
[----:B------:R-:W-:-:S04]  /*0880*/  SHF.R.U32.HI R3, RZ, 0x17, R0 ;  /* 0x00000017ff037819 */ /* 0x000fc80000011600 */
[----:B------:R-:W-:-:S05]  /*0890*/  LOP3.LUT R3, R3, 0xff, RZ, 0xc0, !PT ;  /* 0x000000ff03037812 */ /* 0x000fca00078ec0ff */
[----:B------:R-:W-:-:S04]  /*08a0*/  IMAD.IADD R11, R3, 0x1, R12 ;  /* 0x00000001030b7824 */ /* 0x000fc800078e020c */
[----:B------:R-:W-:-:S05]  /*08b0*/  VIADD R3, R11, 0xffffffff ;  /* 0xffffffff0b037836 */ /* 0x000fca0000000000 */
[----:B------:R-:W-:-:S13]  /*08c0*/  ISETP.GE.U32.AND P0, PT, R3, 0xfe, PT ;  /* 0x000000fe0300780c */ /* 0x000fda0003f06070 */
[----:B------:R-:W-:Y:S05]  /*08d0*/  @!P0 BRA `(.L_x_11) ;  /* 0x0000000000808947 */ /* 0x000fea0003800000 */
[----:B------:R-:W-:-:S13]  /*08e0*/  ISETP.GT.AND P0, PT, R11, 0xfe, PT ;  /* 0x000000fe0b00780c */ /* 0x000fda0003f04270 */
[----:B------:R-:W-:Y:S05]  /*08f0*/  @P0 BRA `(.L_x_12) ;  /* 0x00000000006c0947 */ /* 0x000fea0003800000 */
[----:B------:R-:W-:-:S13]  /*0900*/  ISETP.GE.AND P0, PT, R11, 0x1, PT ;  /* 0x000000010b00780c */ /* 0x000fda0003f06270 */
[----:B------:R-:W-:Y:S05]  /*0910*/  @P0 BRA `(.L_x_13) ;  /* 0x0000000000740947 */ /* 0x000fea0003800000 */
[----:B------:R-:W-:Y:S02]  /*0920*/  ISETP.GE.AND P0, PT, R11, -0x18, PT ;  /* 0xffffffe80b00780c */ /* 0x000fe40003f06270 */
[----:B------:R-:W-:-:S11]  /*0930*/  LOP3.LUT R0, R0, 0x80000000, RZ, 0xc0, !PT ;  /* 0x8000000000007812 */ /* 0x000fd600078ec0ff */
[----:B------:R-:W-:Y:S05]  /*0940*/  @!P0 BRA `(.L_x_13) ;  /* 0x0000000000688947 */ /* 0x000fea0003800000 */
[CCC-:B------:R-:W-:Y:S01]  /*0950*/  FFMA.RZ R3, R16.reuse, R14.reuse, R13.reuse ;  /* 0x0000000e10037223 */ /* 0x1c0fe2000000c00d */
[CCC-:B------:R-:W-:Y:S01]  /*0960*/  FFMA.RM R12, R16.reuse, R14.reuse, R13.reuse ;  /* 0x0000000e100c7223 */ /* 0x1c0fe2000000400d */
[C---:B------:R-:W-:Y:S02]  /*0970*/  ISETP.NE.AND P2, PT, R11.reuse, RZ, PT ;  /* 0x000000ff0b00720c */ /* 0x040fe40003f45270 */
[----:B------:R-:W-:Y:S02]  /*0980*/  ISETP.NE.AND P1, PT, R11, RZ, PT ;  /* 0x000000ff0b00720c */ /* 0x000fe40003f25270 */
[----:B------:R-:W-:Y:S01]  /*0990*/  LOP3.LUT R9, R3, 0x7fffff, RZ, 0xc0, !PT ;  /* 0x007fffff03097812 */ /* 0x000fe200078ec0ff */
[----:B------:R-:W-:Y:S01]  /*09a0*/  FFMA.RP R3, R16, R14, R13 ;  /* 0x0000000e10037223 */ /* 0x000fe2000000800d */
[C---:B------:R-:W-:Y:S01]  /*09b0*/  VIADD R14, R11.reuse, 0x20 ;  /* 0x000000200b0e7836 */ /* 0x040fe20000000000 */
[----:B------:R-:W-:Y:S02]  /*09c0*/  IADD3 R11, PT, PT, -R11, RZ, RZ ;  /* 0x000000ff0b0b7210 */ /* 0x000fe40007ffe1ff */
[----:B------:R-:W-:-:S02]  /*09d0*/  LOP3.LUT R9, R9, 0x800000, RZ, 0xfc, !PT ;  /* 0x0080000009097812 */ /* 0x000fc400078efcff */
[----:B------:R-:W-:Y:S02]  /*09e0*/  FSETP.NEU.FTZ.AND P0, PT, R3, R12, PT ;  /* 0x0000000c0300720b */ /* 0x000fe40003f1d000 */
[----:B------:R-:W-:Y:S02]  /*09f0*/  SHF.L.U32 R14, R9, R14, RZ ;  /* 0x0000000e090e7219 */ /* 0x000fe400000006ff */
[----:B------:R-:W-:Y:S02]  /*0a00*/  SEL R12, R11, RZ, P2 ;  /* 0x000000ff0b0c7207 */ /* 0x000fe40001000000 */
[----:B------:R-:W-:Y:S02]  /*0a10*/  ISETP.NE.AND P1, PT, R14, RZ, P1 ;  /* 0x000000ff0e00720c */ /* 0x000fe40000f25270 */
[----:B------:R-:W-:Y:S02]  /*0a20*/  SHF.R.U32.HI R12, RZ, R12, R9 ;  /* 0x0000000cff0c7219 */ /* 0x000fe40000011609 */
[----:B------:R-:W-:-:S02]  /*0a30*/  PLOP3.LUT P0, PT, P0, P1, PT, 0xf8, 0x8f ;  /* 0x00000000008f781c */ /* 0x000fc40000703f70 */
[----:B------:R-:W-:Y:S02]  /*0a40*/  SHF.R.U32.HI R14, RZ, 0x1, R12 ;  /* 0x00000001ff0e7819 */ /* 0x000fe4000001160c */
[----:B------:R-:W-:-:S04]  /*0a50*/  SEL R3, RZ, 0x1, !P0 ;  /* 0x00000001ff037807 */ /* 0x000fc80004000000 */
[----:B------:R-:W-:-:S04]  /*0a60*/  LOP3.LUT R3, R3, 0x1, R14, 0xf8, !PT ;  /* 0x0000000103037812 */ /* 0x000fc800078ef80e */
[----:B------:R-:W-:-:S05]  /*0a70*/  LOP3.LUT R3, R3, R12, RZ, 0xc0, !PT ;  /* 0x0000000c03037212 */ /* 0x000fca00078ec0ff */
[----:B------:R-:W-:-:S05]  /*0a80*/  IMAD.IADD R3, R14, 0x1, R3 ;  /* 0x000000010e037824 */ /* 0x000fca00078e0203 */
[----:B------:R-:W-:Y:S01]  /*0a90*/  LOP3.LUT R0, R3, R0, RZ, 0xfc, !PT ;  /* 0x0000000003007212 */ /* 0x000fe200078efcff */
[----:B------:R-:W-:Y:S06]  /*0aa0*/  BRA `(.L_x_13) ;  /* 0x0000000000107947 */ /* 0x000fec0003800000 */
.L_x_12:
[----:B------:R-:W-:-:S04]  /*0ab0*/  LOP3.LUT R0, R0, 0x80000000, RZ, 0xc0, !PT ;  /* 0x8000000000007812 */ /* 0x000fc800078ec0ff */
[----:B------:R-:W-:Y:S01]  /*0ac0*/  LOP3.LUT R0, R0, 0x7f800000, RZ, 0xfc, !PT ;  /* 0x7f80000000007812 */ /* 0x000fe200078efcff */
[----:B------:R-:W-:Y:S06]  /*0ad0*/  BRA `(.L_x_13) ;  /* 0x0000000000047947 */ /* 0x000fec0003800000 */
.L_x_11:
[----:B------:R-:W-:-:S07]  /*0ae0*/  IMAD R0, R12, 0x800000, R0 ;  /* 0x008000000c007824 */ /* 0x000fce00078e0200 */
.L_x_13:
[----:B------:R-:W-:Y:S05]  /*0af0*/  BSYNC.RECONVERGENT B2 ;  /* 0x0000000000027941 */ /* 0x000fea0003800200 */
.L_x_10:
[----:B------:R-:W-:Y:S05]  /*0b00*/  BRA `(.L_x_14) ;  /* 0x0000000000207947 */ /* 0x000fea0003800000 */
.L_x_9:
[----:B------:R-:W-:-:S04]  /*0b10*/  LOP3.LUT R0, R3, 0x80000000, R0, 0x48, !PT ;  /* 0x8000000003007812 */ /* 0x000fc800078e4800 */
[----:B------:R-:W-:Y:S01]  /*0b20*/  LOP3.LUT R0, R0, 0x7f800000, RZ, 0xfc, !PT ;  /* 0x7f80000000007812 */ /* 0x000fe200078efcff */
[----:B------:R-:W-:Y:S06]  /*0b30*/  BRA `(.L_x_14) ;  /* 0x0000000000147947 */ /* 0x000fec0003800000 */
.L_x_8:
[----:B------:R-:W-:Y:S01]  /*0b40*/  LOP3.LUT R0, R3, 0x80000000, R0, 0x48, !PT ;  /* 0x8000000003007812 */ /* 0x000fe200078e4800 */
[----:B------:R-:W-:Y:S06]  /*0b50*/  BRA `(.L_x_14) ;  /* 0x00000000000c7947 */ /* 0x000fec0003800000 */
.L_x_7:
[----:B------:R-:W0:Y:S01]  /*0b60*/  MUFU.RSQ R0, -QNAN ;  /* 0xffc0000000007908 */ /* 0x000e220000001400 */
[----:B------:R-:W-:Y:S05]  /*0b70*/  BRA `(.L_x_14) ;  /* 0x0000000000047947 */ /* 0x000fea0003800000 */
.L_x_6:
[----:B------:R-:W-:-:S07]  /*0b80*/  FADD.FTZ R0, R0, R3 ;  /* 0x0000000300007221 */ /* 0x000fce0000010000 */
.L_x_14:
[----:B------:R-:W-:Y:S05]  /*0b90*/  BSYNC.RECONVERGENT B1 ;  /* 0x0000000000017941 */ /* 0x000fea0003800200 */
.L_x_4:
[----:B------:R-:W-:-:S04]  /*0ba0*/  IMAD.MOV.U32 R11, RZ, RZ, 0x0 ;  /* 0x00000000ff0b7424 */ /* 0x000fc800078e00ff */
[----:B0-----:R-:W-:Y:S05]  /*0bb0*/  RET.REL.NODEC R10 `(_Z19calculateCFD_sharedPfS_iiffff) ;  /* 0xfffffff40a107950 */ /* 0x001fea0003c3ffff */
.L_x_15:
[----:B------:R-:W-:-:S00]  /*0bc0*/  BRA `(.L_x_15) ;  /* 0xfffffffc00fc7947 */ /* 0x000fc0000383ffff */
[----:B------:R-:W-:-:S00]  /*0bd0*/  NOP ;  /* 0x0000000000007918 */ /* 0x000fc00000000000 */
        /* <DEDUP_REMOVED lines=10> */
.L_x_16:


//--------------------- .nv.shared._Z19calculateCFD_sharedPfS_iiffff --------------------------
	.section	.nv.shared._Z19calculateCFD_sharedPfS_iiffff,"aw",@nobits
	.sectionflags	@""
	.align	16
	.zero		1024


//--------------------- .nv.shared.reserved.0     --------------------------
	.section	.nv.shared.reserved.0,"aw",@nobits
	.weak		__nv_reservedSMEM_offset_0_alias
	.size		__nv_reservedSMEM_offset_0_alias, 0, 64
	.other		__nv_reservedSMEM_offset_0_alias,@"STO_CUDA_RESERVED_SHARED STV_DEFAULT"
__nv_reservedSMEM_offset_0_alias:
	.zero		0
	.zero		64


//--------------------- .nv.constant0._Z19calculateCFD_sharedPfS_iiffff --------------------------
	.section	.nv.constant0._Z19calculateCFD_sharedPfS_iiffff,"a",@progbits
	.sectionflags	@""
	.align	4
.nv.constant0._Z19calculateCFD_sharedPfS_iiffff:
	.zero		936


//--------------------- SYMBOLS --------------------------

	.type		.nv.reservedSmem.offset0,@object
	.size		.nv.reservedSmem.offset0,0x4
	.type		.nv.reservedSmem.cap,@object
	.size		.nv.reservedSmem.cap,0x4
